//
// Generated by NVIDIA NVVM Compiler
//
// Compiler Build ID: CL-36424714
// Cuda compilation tools, release 13.0, V13.0.88
// Based on NVVM 20.0.0
//

.version 9.0
.target sm_100
.address_size 64

	// .globl	_Z10transposefPfi

.visible .entry _Z10transposefPfi(
	.param .u64 .ptr .align 1 _Z10transposefPfi_param_0,
	.param .u32 _Z10transposefPfi_param_1
)
{
	.reg .pred 	%p<6>;
	.reg .b32 	%r<10>;
	.reg .b32 	%f<2>;
	.reg .b64 	%rd<12>;

	ld.param.u64 	%rd3, [_Z10transposefPfi_param_0];
	ld.param.u32 	%r2, [_Z10transposefPfi_param_1];
	mov.u32 	%r3, %ntid.x;
	mov.u32 	%r4, %ctaid.x;
	mov.u32 	%r5, %tid.x;
	mad.lo.s32 	%r6, %r3, %r4, %r5;
	cvt.u64.u32 	%rd1, %r6;
	mov.u32 	%r7, %ntid.y;
	mov.u32 	%r8, %ctaid.y;
	mov.u32 	%r9, %tid.y;
	mad.lo.s32 	%r1, %r7, %r8, %r9;
	cvt.s64.s32 	%rd2, %r2;
	setp.ge.u64 	%p1, %rd1, %rd2;
	setp.ge.u32 	%p2, %r1, %r2;
	or.pred  	%p3, %p2, %p1;
	setp.le.u32 	%p4, %r6, %r1;
	or.pred  	%p5, %p4, %p3;
	@%p5 bra 	$L__BB0_2;
	cvta.to.global.u64 	%rd4, %rd3;
	cvt.u64.u32 	%rd5, %r1;
	mad.lo.s64 	%rd6, %rd2, %rd5, %rd1;
	shl.b64 	%rd7, %rd6, 2;
	add.s64 	%rd8, %rd4, %rd7;
	ld.global.f32 	%f1, [%rd8];
	mad.lo.s64 	%rd9, %rd2, %rd1, %rd5;
	shl.b64 	%rd10, %rd9, 2;
	add.s64 	%rd11, %rd4, %rd10;
	st.global.f32 	[%rd11], %f1;
$L__BB0_2:
	ret;

}
	// .globl	_Z10transposedPdi
.visible .entry _Z10transposedPdi(
	.param .u64 .ptr .align 1 _Z10transposedPdi_param_0,
	.param .u32 _Z10transposedPdi_param_1
)
{
	.reg .pred 	%p<6>;
	.reg .b32 	%r<10>;
	.reg .b64 	%rd<12>;
	.reg .b64 	%fd<2>;

	ld.param.u64 	%rd3, [_Z10transposedPdi_param_0];
	ld.param.u32 	%r2, [_Z10transposedPdi_param_1];
	mov.u32 	%r3, %ntid.x;
	mov.u32 	%r4, %ctaid.x;
	mov.u32 	%r5, %tid.x;
	mad.lo.s32 	%r6, %r3, %r4, %r5;
	cvt.u64.u32 	%rd1, %r6;
	mov.u32 	%r7, %ntid.y;
	mov.u32 	%r8, %ctaid.y;
	mov.u32 	%r9, %tid.y;
	mad.lo.s32 	%r1, %r7, %r8, %r9;
	cvt.s64.s32 	%rd2, %r2;
	setp.ge.u64 	%p1, %rd1, %rd2;
	setp.ge.u32 	%p2, %r1, %r2;
	or.pred  	%p3, %p2, %p1;
	setp.le.u32 	%p4, %r6, %r1;
	or.pred  	%p5, %p4, %p3;
	@%p5 bra 	$L__BB1_2;
	cvta.to.global.u64 	%rd4, %rd3;
	cvt.u64.u32 	%rd5, %r1;
	mad.lo.s64 	%rd6, %rd2, %rd5, %rd1;
	shl.b64 	%rd7, %rd6, 3;
	add.s64 	%rd8, %rd4, %rd7;
	ld.global.f64 	%fd1, [%rd8];
	mad.lo.s64 	%rd9, %rd2, %rd1, %rd5;
	shl.b64 	%rd10, %rd9, 3;
	add.s64 	%rd11, %rd4, %rd10;
	st.global.f64 	[%rd11], %fd1;
$L__BB1_2:
	ret;

}


// ===== COMPILED SASS (sm_100) =====

	.target	sm_100

	.elftype	@"ET_EXEC"


//--------------------- .note.nv.tkinfo           --------------------------
	.section	.note.nv.tkinfo,"",@"SHT_NOTE"
	.sectionflags	@"SHF_NOTE_NV_TKINFO"
	.tkinfo
        /*0018*/ 	.word	0x00000002
        /*0030*/ 	.string	""
        /*0030*/ 	.string	"ptxas"
        /*0030*/ 	.string	"Cuda compilation tools, release 13.0, V13.0.88"
        /*0030*/ 	.string	"Build cuda_13.0.r13.0/compiler.36424714_0"
        /*0030*/ 	.string	"-arch sm_100 -m 64 "



//--------------------- .note.nv.cuinfo           --------------------------
	.section	.note.nv.cuinfo,"",@"SHT_NOTE"
	.sectionflags	@"SHF_NOTE_NV_CUINFO"
        /*0018*/ 	.short	0x0002
        /*001a*/ 	.short	0x0064
        /*001c*/ 	.short	0x0082
	.zero		2


//--------------------- .nv.info                  --------------------------
	.section	.nv.info,"",@"SHT_CUDA_INFO"
	.align	4


	//----- nvinfo : EIATTR_REGCOUNT
	.align		4
        /*0000*/ 	.byte	0x04, 0x2f
        /*0002*/ 	.short	(.L_1 - .L_0)
	.align		4
.L_0:
        /*0004*/ 	.word	index@(_Z10transposefPfi)
        /*0008*/ 	.word	0x0000000c


	//----- nvinfo : EIATTR_FRAME_SIZE
	.align		4
.L_1:
        /*000c*/ 	.byte	0x04, 0x11
        /*000e*/ 	.short	(.L_3 - .L_2)
	.align		4
.L_2:
        /*0010*/ 	.word	index@(_Z10transposefPfi)
        /*0014*/ 	.word	0x00000000


	//----- nvinfo : EIATTR_REGCOUNT
	.align		4
.L_3:
        /*0018*/ 	.byte	0x04, 0x2f
        /*001a*/ 	.short	(.L_5 - .L_4)
	.align		4
.L_4:
        /*001c*/ 	.word	index@(_Z10transposedPdi)
        /*0020*/ 	.word	0x0000000e


	//----- nvinfo : EIATTR_FRAME_SIZE
	.align		4
.L_5:
        /*0024*/ 	.byte	0x04, 0x11
        /*0026*/ 	.short	(.L_7 - .L_6)
	.align		4
.L_6:
        /*0028*/ 	.word	index@(_Z10transposedPdi)
        /*002c*/ 	.word	0x00000000


	//----- nvinfo : EIATTR_MIN_STACK_SIZE
	.align		4
.L_7:
        /*0030*/ 	.byte	0x04, 0x12
        /*0032*/ 	.short	(.L_9 - .L_8)
	.align		4
.L_8:
        /*0034*/ 	.word	index@(_Z10transposedPdi)
        /*0038*/ 	.word	0x00000000


	//----- nvinfo : EIATTR_MIN_STACK_SIZE
	.align		4
.L_9:
        /*003c*/ 	.byte	0x04, 0x12
        /*003e*/ 	.short	(.L_11 - .L_10)
	.align		4
.L_10:
        /*0040*/ 	.word	index@(_Z10transposefPfi)
        /*0044*/ 	.word	0x00000000
.L_11:


//--------------------- .nv.compat                --------------------------
	.section	.nv.compat,"",@"SHT_CUDA_COMPAT_INFO"
	.align	4
        /*0000*/ 	.byte	0x02, 0x09, 0x00, 0x00, 0x02, 0x02, 0x01, 0x00, 0x02, 0x05, 0x05, 0x00, 0x03, 0x07, 0x01, 0x01
        /*0010*/ 	.byte	0x02, 0x03, 0x00, 0x00, 0x02, 0x06, 0x01, 0x00, 0x04, 0x0b, 0x08, 0x00, 0x09, 0x00, 0x00, 0x00
        /*0020*/ 	.byte	0x00, 0x00, 0x00, 0x00


//--------------------- .nv.info._Z10transposedPdi --------------------------
	.section	.nv.info._Z10transposedPdi,"",@"SHT_CUDA_INFO"
	.sectionflags	@""
	.align	4


	//----- nvinfo : EIATTR_CUDA_API_VERSION
	.align		4
        /*0000*/ 	.byte	0x04, 0x37
        /*0002*/ 	.short	(.L_13 - .L_12)
.L_12:
        /*0004*/ 	.word	0x00000082


	//----- nvinfo : EIATTR_KPARAM_INFO
	.align		4
.L_13:
        /*0008*/ 	.byte	0x04, 0x17
        /*000a*/ 	.short	(.L_15 - .L_14)
.L_14:
        /*000c*/ 	.word	0x00000000
        /*0010*/ 	.short	0x0001
        /*0012*/ 	.short	0x0008
        /*0014*/ 	.byte	0x00, 0xf0, 0x11, 0x00


	//----- nvinfo : EIATTR_KPARAM_INFO
	.align		4
.L_15:
        /*0018*/ 	.byte	0x04, 0x17
        /*001a*/ 	.short	(.L_17 - .L_16)
.L_16:
        /*001c*/ 	.word	0x00000000
        /*0020*/ 	.short	0x0000
        /*0022*/ 	.short	0x0000
        /*0024*/ 	.byte	0x00, 0xf5, 0x21, 0x00


	//----- nvinfo : EIATTR_SPARSE_MMA_MASK
	.align		4
.L_17:
        /*0028*/ 	.byte	0x03, 0x50
        /*002a*/ 	.short	0x0000


	//----- nvinfo : EIATTR_MAXREG_COUNT
	.align		4
        /*002c*/ 	.byte	0x03, 0x1b
        /*002e*/ 	.short	0x00ff


	//----- nvinfo : EIATTR_MERCURY_ISA_VERSION
	.align		4
        /*0030*/ 	.byte	0x03, 0x5f
        /*0032*/ 	.short	0x0101


	//----- nvinfo : EIATTR_VRC_CTA_INIT_COUNT
	.align		4
        /*0034*/ 	.byte	0x02, 0x4a
	.zero		1
	.zero		1


	//----- nvinfo : EIATTR_EXIT_INSTR_OFFSETS
	.align		4
        /*0038*/ 	.byte	0x04, 0x1c
        /*003a*/ 	.short	(.L_19 - .L_18)


	//   ....[0]....
.L_18:
        /*003c*/ 	.word	0x000000f0


	//   ....[1]....
        /*0040*/ 	.word	0x00000200


	//----- nvinfo : EIATTR_CBANK_PARAM_SIZE
	.align		4
.L_19:
        /*0044*/ 	.byte	0x03, 0x19
        /*0046*/ 	.short	0x000c


	//----- nvinfo : EIATTR_PARAM_CBANK
	.align		4
        /*0048*/ 	.byte	0x04, 0x0a
        /*004a*/ 	.short	(.L_21 - .L_20)
	.align		4
.L_20:
        /*004c*/ 	.word	index@(.nv.constant0._Z10transposedPdi)
        /*0050*/ 	.short	0x0380
        /*0052*/ 	.short	0x000c


	//----- nvinfo : EIATTR_SW_WAR
	.align		4
.L_21:
        /*0054*/ 	.byte	0x04, 0x36
        /*0056*/ 	.short	(.L_23 - .L_22)
.L_22:
        /*0058*/ 	.word	0x00000008
.L_23:


//--------------------- .nv.info._Z10transposefPfi --------------------------
	.section	.nv.info._Z10transposefPfi,"",@"SHT_CUDA_INFO"
	.sectionflags	@""
	.align	4


	//----- nvinfo : EIATTR_CUDA_API_VERSION
	.align		4
        /*0000*/ 	.byte	0x04, 0x37
        /*0002*/ 	.short	(.L_25 - .L_24)
.L_24:
        /*0004*/ 	.word	0x00000082


	//----- nvinfo : EIATTR_KPARAM_INFO
	.align		4
.L_25:
        /*0008*/ 	.byte	0x04, 0x17
        /*000a*/ 	.short	(.L_27 - .L_26)
.L_26:
        /*000c*/ 	.word	0x00000000
        /*0010*/ 	.short	0x0001
        /*0012*/ 	.short	0x0008
        /*0014*/ 	.byte	0x00, 0xf0, 0x11, 0x00


	//----- nvinfo : EIATTR_KPARAM_INFO
	.align		4
.L_27:
        /*0018*/ 	.byte	0x04, 0x17
        /*001a*/ 	.short	(.L_29 - .L_28)
.L_28:
        /*001c*/ 	.word	0x00000000
        /*0020*/ 	.short	0x0000
        /*0022*/ 	.short	0x0000
        /*0024*/ 	.byte	0x00, 0xf5, 0x21, 0x00


	//----- nvinfo : EIATTR_SPARSE_MMA_MASK
	.align		4
.L_29:
        /*0028*/ 	.byte	0x03, 0x50
        /*002a*/ 	.short	0x0000


	//----- nvinfo : EIATTR_MAXREG_COUNT
	.align		4
        /*002c*/ 	.byte	0x03, 0x1b
        /*002e*/ 	.short	0x00ff


	//----- nvinfo : EIATTR_MERCURY_ISA_VERSION
	.align		4
        /*0030*/ 	.byte	0x03, 0x5f
        /*0032*/ 	.short	0x0101


	//----- nvinfo : EIATTR_VRC_CTA_INIT_COUNT
	.align		4
        /*0034*/ 	.byte	0x02, 0x4a
	.zero		1
	.zero		1


	//----- nvinfo : EIATTR_EXIT_INSTR_OFFSETS
	.align		4
        /*0038*/ 	.byte	0x04, 0x1c
        /*003a*/ 	.short	(.L_31 - .L_30)


	//   ....[0]....
.L_30:
        /*003c*/ 	.word	0x000000f0


	//   ....[1]....
        /*0040*/ 	.word	0x00000200


	//----- nvinfo : EIATTR_CBANK_PARAM_SIZE
	.align		4
.L_31:
        /*0044*/ 	.byte	0x03, 0x19
        /*0046*/ 	.short	0x000c


	//----- nvinfo : EIATTR_PARAM_CBANK
	.align		4
        /*0048*/ 	.byte	0x04, 0x0a
        /*004a*/ 	.short	(.L_33 - .L_32)
	.align		4
.L_32:
        /*004c*/ 	.word	index@(.nv.constant0._Z10transposefPfi)
        /*0050*/ 	.short	0x0380
        /*0052*/ 	.short	0x000c


	//----- nvinfo : EIATTR_SW_WAR
	.align		4
.L_33:
        /*0054*/ 	.byte	0x04, 0x36
        /*0056*/ 	.short	(.L_35 - .L_34)
.L_34:
        /*0058*/ 	.word	0x00000008
.L_35:


//--------------------- .nv.callgraph             --------------------------
	.section	.nv.callgraph,"",@"SHT_CUDA_CALLGRAPH"
	.align	4
	.sectionentsize	8
	.align		4
        /*0000*/ 	.word	0x00000000
	.align		4
        /*0004*/ 	.word	0xffffffff
	.align		4
        /*0008*/ 	.word	0x00000000
	.align		4
        /*000c*/ 	.word	0xfffffffe
	.align		4
        /*0010*/ 	.word	0x00000000
	.align		4
        /*0014*/ 	.word	0xfffffffd
	.align		4
        /*0018*/ 	.word	0x00000000
	.align		4
        /*001c*/ 	.word	0xfffffffc


//--------------------- .text._Z10transposedPdi   --------------------------
	.section	.text._Z10transposedPdi,"ax",@progbits
	.align	128
        .global         _Z10transposedPdi
        .type           _Z10transposedPdi,@function
        .size           _Z10transposedPdi,(.L_x_2 - _Z10transposedPdi)
        .other          _Z10transposedPdi,@"STO_CUDA_ENTRY STV_DEFAULT"
_Z10transposedPdi:
.text._Z10transposedPdi:
[----:B------:R-:W-:Y:S01]  /*0000*/  LDC R1, c[0x0][0x37c] ;  /* 0x0000df00ff017b82 */ /* 0x000fe20000000800 */
[----:B------:R-:W0:Y:S01]  /*0010*/  S2R R4, SR_CTAID.X ;  /* 0x0000000000047919 */ /* 0x000e220000002500 */
[----:B------:R-:W0:Y:S01]  /*0020*/  LDCU UR4, c[0x0][0x360] ;  /* 0x00006c00ff0477ac */ /* 0x000e220008000800 */
[----:B------:R-:W0:Y:S01]  /*0030*/  S2R R5, SR_TID.X ;  /* 0x0000000000057919 */ /* 0x000e220000002100 */
[----:B------:R-:W1:Y:S01]  /*0040*/  LDCU UR7, c[0x0][0x388] ;  /* 0x00007100ff0777ac */ /* 0x000e620008000800 */
[----:B------:R-:W2:Y:S01]  /*0050*/  S2R R8, SR_CTAID.Y ;  /* 0x0000000000087919 */ /* 0x000ea20000002600 */
[----:B------:R-:W2:Y:S01]  /*0060*/  LDCU UR5, c[0x0][0x364] ;  /* 0x00006c80ff0577ac */ /* 0x000ea20008000800 */
[----:B------:R-:W2:Y:S01]  /*0070*/  S2R R9, SR_TID.Y ;  /* 0x0000000000097919 */ /* 0x000ea20000002200 */
[----:B-1----:R-:W-:Y:S01]  /*0080*/  USHF.R.S32.HI UR6, URZ, 0x1f, UR7 ;  /* 0x0000001fff067899 */ /* 0x002fe20008011407 */
[----:B0-----:R-:W-:-:S05]  /*0090*/  IMAD R4, R4, UR4, R5 ;  /* 0x0000000404047c24 */ /* 0x001fca000f8e0205 */
[----:B------:R-:W-:Y:S01]  /*00a0*/  ISETP.GE.U32.AND P0, PT, R4, UR7, PT ;  /* 0x0000000704007c0c */ /* 0x000fe2000bf06070 */
[----:B--2---:R-:W-:-:S03]  /*00b0*/  IMAD R8, R8, UR5, R9 ;  /* 0x0000000508087c24 */ /* 0x004fc6000f8e0209 */
[----:B------:R-:W-:-:S04]  /*00c0*/  ISETP.GE.U32.AND.EX P0, PT, RZ, UR6, PT, P0 ;  /* 0x00000006ff007c0c */ /* 0x000fc8000bf06100 */
[----:B------:R-:W-:-:S04]  /*00d0*/  ISETP.GE.U32.OR P0, PT, R8, UR7, P0 ;  /* 0x0000000708007c0c */ /* 0x000fc80008706470 */
[----:B------:R-:W-:-:S13]  /*00e0*/  ISETP.LE.U32.OR P0, PT, R4, R8, P0 ;  /* 0x000000080400720c */ /* 0x000fda0000703470 */
[----:B------:R-:W-:Y:S05]  /*00f0*/  @P0 EXIT ;  /* 0x000000000000094d */ /* 0x000fea0003800000 */
[----:B------:R-:W0:Y:S01]  /*0100*/  LDCU.64 UR8, c[0x0][0x380] ;  /* 0x00007000ff0877ac */ /* 0x000e220008000a00 */
[----:B------:R-:W-:Y:S02]  /*0110*/  IMAD.MOV.U32 R5, RZ, RZ, RZ ;  /* 0x000000ffff057224 */ /* 0x000fe400078e00ff */
[C---:B------:R-:W-:Y:S01]  /*0120*/  IMAD R7, R8.reuse, UR6, RZ ;  /* 0x0000000608077c24 */ /* 0x040fe2000f8e02ff */
[----:B------:R-:W1:Y:S01]  /*0130*/  LDCU.64 UR4, c[0x0][0x358] ;  /* 0x00006b00ff0477ac */ /* 0x000e620008000a00 */
[----:B------:R-:W-:-:S04]  /*0140*/  IMAD.WIDE.U32 R2, R8, UR7, R4 ;  /* 0x0000000708027c25 */ /* 0x000fc8000f8e0004 */
[----:B------:R-:W-:Y:S01]  /*0150*/  IMAD.IADD R3, R3, 0x1, R7 ;  /* 0x0000000103037824 */ /* 0x000fe200078e0207 */
[----:B0-----:R-:W-:-:S04]  /*0160*/  LEA R6, P0, R2, UR8, 0x3 ;  /* 0x0000000802067c11 */ /* 0x001fc8000f8018ff */
[----:B------:R-:W-:-:S05]  /*0170*/  LEA.HI.X R7, R2, UR9, R3, 0x3, P0 ;  /* 0x0000000902077c11 */ /* 0x000fca00080f1c03 */
[----:B-1----:R-:W2:Y:S01]  /*0180*/  LDG.E.64 R2, desc[UR4][R6.64] ;  /* 0x0000000406027981 */ /* 0x002ea2000c1e1b00 */
[----:B------:R-:W-:Y:S02]  /*0190*/  HFMA2 R9, -RZ, RZ, 0, 0 ;  /* 0x00000000ff097431 */ /* 0x000fe400000001ff */
[C---:B------:R-:W-:Y:S02]  /*01a0*/  IMAD R11, R4.reuse, UR6, RZ ;  /* 0x00000006040b7c24 */ /* 0x040fe4000f8e02ff */
[----:B------:R-:W-:-:S04]  /*01b0*/  IMAD.WIDE.U32 R4, R4, UR7, R8 ;  /* 0x0000000704047c25 */ /* 0x000fc8000f8e0008 */
[----:B------:R-:W-:Y:S01]  /*01c0*/  IMAD.IADD R5, R5, 0x1, R11 ;  /* 0x0000000105057824 */ /* 0x000fe200078e020b */
[----:B------:R-:W-:-:S04]  /*01d0*/  LEA R8, P0, R4, UR8, 0x3 ;  /* 0x0000000804087c11 */ /* 0x000fc8000f8018ff */
[----:B------:R-:W-:-:S05]  /*01e0*/  LEA.HI.X R9, R4, UR9, R5, 0x3, P0 ;  /* 0x0000000904097c11 */ /* 0x000fca00080f1c05 */
[----:B--2---:R-:W-:Y:S01]  /*01f0*/  STG.E.64 desc[UR4][R8.64], R2 ;  /* 0x0000000208007986 */ /* 0x004fe2000c101b04 */
[----:B------:R-:W-:Y:S05]  /*0200*/  EXIT ;  /* 0x000000000000794d */ /* 0x000fea0003800000 */
.L_x_0:
[----:B------:R-:W-:-:S00]  /*0210*/  BRA `(.L_x_0) ;  /* 0xfffffffc00fc7947 */ /* 0x000fc0000383ffff */
[----:B------:R-:W-:-:S00]  /*0220*/  NOP ;  /* 0x0000000000007918 */ /* 0x000fc00000000000 */
        /* <DEDUP_REMOVED lines=13> */
.L_x_2:


//--------------------- .text._Z10transposefPfi   --------------------------
	.section	.text._Z10transposefPfi,"ax",@progbits
	.align	128
        .global         _Z10transposefPfi
        .type           _Z10transposefPfi,@function
        .size           _Z10transposefPfi,(.L_x_3 - _Z10transposefPfi)
        .other          _Z10transposefPfi,@"STO_CUDA_ENTRY STV_DEFAULT"
_Z10transposefPfi:
.text._Z10transposefPfi:
        /* <DEDUP_REMOVED lines=23> */
[----:B------:R-:W-:-:S06]  /*0170*/  LEA.HI.X R7, R2, UR9, R3, 0x2, P0 ;  /* 0x0000000902077c11 */ /* 0x000fcc00080f1403 */
[----:B-1----:R-:W2:Y:S01]  /*0180*/  LDG.E R7, desc[UR4][R6.64] ;  /* 0x0000000406077981 */ /* 0x002ea2000c1e1900 */
[----:B------:R-:W-:Y:S02]  /*0190*/  HFMA2 R9, -RZ, RZ, 0, 0 ;  /* 0x00000000ff097431 */ /* 0x000fe400000001ff */
[C---:B------:R-:W-:Y:S02]  /*01a0*/  IMAD R3, R4.reuse, UR6, RZ ;  /* 0x0000000604037c24 */ /* 0x040fe4000f8e02ff */
[----:B------:R-:W-:-:S04]  /*01b0*/  IMAD.WIDE.U32 R4, R4, UR7, R8 ;  /* 0x0000000704047c25 */ /* 0x000fc8000f8e0008 */
[----:B------:R-:W-:Y:S01]  /*01c0*/  IMAD.IADD R3, R5, 0x1, R3 ;  /* 0x0000000105037824 */ /* 0x000fe200078e0203 */
[----:B------:R-:W-:-:S04]  /*01d0*/  LEA R2, P0, R4, UR8, 0x2 ;  /* 0x0000000804027c11 */ /* 0x000fc8000f8010ff */
[----:B------:R-:W-:-:S05]  /*01e0*/  LEA.HI.X R3, R4, UR9, R3, 0x2, P0 ;  /* 0x0000000904037c11 */ /* 0x000fca00080f1403 */
[----:B--2---:R-:W-:Y:S01]  /*01f0*/  STG.E desc[UR4][R2.64], R7 ;  /* 0x0000000702007986 */ /* 0x004fe2000c101904 */
[----:B------:R-:W-:Y:S05]  /*0200*/  EXIT ;  /* 0x000000000000794d */ /* 0x000fea0003800000 */
.L_x_1:
        /* <DEDUP_REMOVED lines=15> */
.L_x_3:


//--------------------- .nv.shared.reserved.0     --------------------------
	.section	.nv.shared.reserved.0,"aw",@nobits
	.weak		__nv_reservedSMEM_offset_0_alias
	.size		__nv_reservedSMEM_offset_0_alias, 0, 64
	.other		__nv_reservedSMEM_offset_0_alias,@"STO_CUDA_RESERVED_SHARED STV_DEFAULT"
__nv_reservedSMEM_offset_0_alias:
	.zero		0
	.zero		64


//--------------------- .nv.constant0._Z10transposedPdi --------------------------
	.section	.nv.constant0._Z10transposedPdi,"a",@progbits
	.sectionflags	@""
	.align	4
.nv.constant0._Z10transposedPdi:
	.zero		908


//--------------------- .nv.constant0._Z10transposefPfi --------------------------
	.section	.nv.constant0._Z10transposefPfi,"a",@progbits
	.sectionflags	@""
	.align	4
.nv.constant0._Z10transposefPfi:
	.zero		908


//--------------------- SYMBOLS --------------------------

	.type		.nv.reservedSmem.offset0,@object
	.size		.nv.reservedSmem.offset0,0x4
